	.headerflags	@"EF_CUDA_TEXMODE_UNIFIED EF_CUDA_64BIT_ADDRESS EF_CUDA_ACCELERATORS EF_CUDA_SM90 EF_CUDA_VIRTUAL_SM(EF_CUDA_SM90)"
	.elftype	@"ET_EXEC"


//--------------------- .nv.info                  --------------------------
	.section	.nv.info,"",@"SHT_CUDA_INFO"
	.align	4


	//----- nvinfo : EIATTR_REGCOUNT
	.align		4
        /*0000*/ 	.byte	0x04, 0x2f
        /*0002*/ 	.short	(.L_1 - .L_0)
	.align		4
.L_0:
        /*0004*/ 	.word	index@(triton_poi_fused_convolution_6)
        /*0008*/ 	.word	0x00000020


	//----- nvinfo : EIATTR_MIN_STACK_SIZE
	.align		4
.L_1:
        /*000c*/ 	.byte	0x04, 0x12
        /*000e*/ 	.short	(.L_3 - .L_2)
	.align		4
.L_2:
        /*0010*/ 	.word	index@(triton_poi_fused_convolution_6)
        /*0014*/ 	.word	0x00000000


	//----- nvinfo : EIATTR_FRAME_SIZE
	.align		4
.L_3:
        /*0018*/ 	.byte	0x04, 0x11
        /*001a*/ 	.short	(.L_5 - .L_4)
	.align		4
.L_4:
        /*001c*/ 	.word	index@(triton_poi_fused_convolution_6)
        /*0020*/ 	.word	0x00000000


	//----- nvinfo : EIATTR_MIN_STACK_SIZE
	.align		4
.L_5:
        /*0024*/ 	.byte	0x04, 0x12
        /*0026*/ 	.short	(.L_7 - .L_6)
	.align		4
.L_6:
        /*0028*/ 	.word	index@(triton_poi_fused_convolution_6)
        /*002c*/ 	.word	0x00000000
.L_7:


//--------------------- .nv.info.triton_poi_fused_convolution_6 --------------------------
	.section	.nv.info.triton_poi_fused_convolution_6,"",@"SHT_CUDA_INFO"
	.sectionflags	@""
	.align	4


	//----- nvinfo : EIATTR_CUDA_API_VERSION
	.align		4
        /*0000*/ 	.byte	0x04, 0x37
        /*0002*/ 	.short	(.L_9 - .L_8)
.L_8:
        /*0004*/ 	.word	0x0000007c


	//----- nvinfo : EIATTR_KPARAM_INFO
	.align		4
.L_9:
        /*0008*/ 	.byte	0x04, 0x17
        /*000a*/ 	.short	(.L_11 - .L_10)
.L_10:
        /*000c*/ 	.word	0x00000000
        /*0010*/ 	.short	0x0004
        /*0012*/ 	.short	0x001c
        /*0014*/ 	.byte	0x00, 0xf0, 0x11, 0x00


	//----- nvinfo : EIATTR_KPARAM_INFO
	.align		4
.L_11:
        /*0018*/ 	.byte	0x04, 0x17
        /*001a*/ 	.short	(.L_13 - .L_12)
.L_12:
        /*001c*/ 	.word	0x00000000
        /*0020*/ 	.short	0x0003
        /*0022*/ 	.short	0x0018
        /*0024*/ 	.byte	0x00, 0xf0, 0x11, 0x00


	//----- nvinfo : EIATTR_KPARAM_INFO
	.align		4
.L_13:
        /*0028*/ 	.byte	0x04, 0x17
        /*002a*/ 	.short	(.L_15 - .L_14)
.L_14:
        /*002c*/ 	.word	0x00000000
        /*0030*/ 	.short	0x0002
        /*0032*/ 	.short	0x0010
        /*0034*/ 	.byte	0x00, 0xf4, 0x21, 0x00


	//----- nvinfo : EIATTR_KPARAM_INFO
	.align		4
.L_15:
        /*0038*/ 	.byte	0x04, 0x17
        /*003a*/ 	.short	(.L_17 - .L_16)
.L_16:
        /*003c*/ 	.word	0x00000000
        /*0040*/ 	.short	0x0001
        /*0042*/ 	.short	0x0008
        /*0044*/ 	.byte	0x00, 0xf4, 0x21, 0x00


	//----- nvinfo : EIATTR_KPARAM_INFO
	.align		4
.L_17:
        /*0048*/ 	.byte	0x04, 0x17
        /*004a*/ 	.short	(.L_19 - .L_18)
.L_18:
        /*004c*/ 	.word	0x00000000
        /*0050*/ 	.short	0x0000
        /*0052*/ 	.short	0x0000
        /*0054*/ 	.byte	0x00, 0xf4, 0x21, 0x00


	//----- nvinfo : EIATTR_SPARSE_MMA_MASK
	.align		4
.L_19:
        /*0058*/ 	.byte	0x03, 0x50
        /*005a*/ 	.short	0x0000


	//----- nvinfo : EIATTR_MAXREG_COUNT
	.align		4
        /*005c*/ 	.byte	0x03, 0x1b
        /*005e*/ 	.short	0x00ff


	//----- nvinfo : EIATTR_EXIT_INSTR_OFFSETS
	.align		4
        /*0060*/ 	.byte	0x04, 0x1c
        /*0062*/ 	.short	(.L_21 - .L_20)


	//   ....[0]....
.L_20:
        /*0064*/ 	.word	0x000005b0


	//   ....[1]....
        /*0068*/ 	.word	0x000005d0


	//----- nvinfo : EIATTR_REQNTID
	.align		4
.L_21:
        /*006c*/ 	.byte	0x04, 0x10
        /*006e*/ 	.short	(.L_23 - .L_22)
.L_22:
        /*0070*/ 	.word	0x00000080
        /*0074*/ 	.word	0x00000001
        /*0078*/ 	.word	0x00000001


	//----- nvinfo : EIATTR_CBANK_PARAM_SIZE
	.align		4
.L_23:
        /*007c*/ 	.byte	0x03, 0x19
        /*007e*/ 	.short	0x0020


	//----- nvinfo : EIATTR_PARAM_CBANK
	.align		4
        /*0080*/ 	.byte	0x04, 0x0a
        /*0082*/ 	.short	(.L_25 - .L_24)
	.align		4
.L_24:
        /*0084*/ 	.word	index@(.nv.constant0.triton_poi_fused_convolution_6)
        /*0088*/ 	.short	0x0210
        /*008a*/ 	.short	0x0020


	//----- nvinfo : EIATTR_SW_WAR
	.align		4
.L_25:
        /*008c*/ 	.byte	0x04, 0x36
        /*008e*/ 	.short	(.L_27 - .L_26)
.L_26:
        /*0090*/ 	.word	0x00000008
.L_27:


//--------------------- .nv.callgraph             --------------------------
	.section	.nv.callgraph,"",@"SHT_CUDA_CALLGRAPH"
	.align	4
	.sectionentsize	8
	.align		4
        /*0000*/ 	.word	0x00000000
	.align		4
        /*0004*/ 	.word	0xffffffff
	.align		4
        /*0008*/ 	.word	0x00000000
	.align		4
        /*000c*/ 	.word	0xfffffffe
	.align		4
        /*0010*/ 	.word	0x00000000
	.align		4
        /*0014*/ 	.word	0xfffffffd
	.align		4
        /*0018*/ 	.word	0x00000000
	.align		4
        /*001c*/ 	.word	0xfffffffc


//--------------------- .text.triton_poi_fused_convolution_6 --------------------------
	.section	.text.triton_poi_fused_convolution_6,"ax",@progbits
	.sectionflags	@"SHF_BARRIERS=1"
	.align	128
        .global         triton_poi_fused_convolution_6
        .type           triton_poi_fused_convolution_6,@function
        .size           triton_poi_fused_convolution_6,(.L_x_1 - triton_poi_fused_convolution_6)
        .other          triton_poi_fused_convolution_6,@"STO_CUDA_ENTRY STV_DEFAULT"
triton_poi_fused_convolution_6:
.text.triton_poi_fused_convolution_6:
[----:B------:R-:W0:Y:S02]  /*0000*/  LDC R1, c[0x0][0x28] ;  /* 0x00000a00ff017b82 */ /* 0x000e240000000800 */
[----:B------:R-:W1:Y:S01]  /*0010*/  S2R R20, SR_CTAID.Y ;  /* 0x0000000000147919 */ /* 0x000e620000002600 */
[----:B------:R-:W2:Y:S01]  /*0020*/  LDC.64 R2, c[0x0][0x210] ;  /* 0x00008400ff027b82 */ /* 0x000ea20000000a00 */
[----:B------:R-:W-:Y:S02]  /*0030*/  CS2R R8, SRZ ;  /* 0x0000000000087805 */ /* 0x000fe4000001ff00 */
[----:B------:R-:W-:Y:S01]  /*0040*/  CS2R R10, SRZ ;  /* 0x00000000000a7805 */ /* 0x000fe2000001ff00 */
[----:B------:R-:W3:Y:S01]  /*0050*/  S2R R12, SR_TID.X ;  /* 0x00000000000c7919 */ /* 0x000ee20000002100 */
[----:B------:R-:W-:Y:S01]  /*0060*/  ULDC.64 UR6, c[0x0][0x208] ;  /* 0x0000820000067ab9 */ /* 0x000fe20000000a00 */
[----:B------:R-:W4:Y:S01]  /*0070*/  S2R R0, SR_CTAID.X ;  /* 0x0000000000007919 */ /* 0x000f220000002500 */
[----:B-1----:R-:W-:Y:S02]  /*0080*/  IMAD.SHL.U32 R20, R20, 0x20, RZ ;  /* 0x0000002014147824 */ /* 0x002fe400078e00ff */
[----:B---3--:R-:W-:Y:S01]  /*0090*/  IMAD.SHL.U32 R27, R12, 0x4, RZ ;  /* 0x000000040c1b7824 */ /* 0x008fe200078e00ff */
[----:B------:R-:W-:Y:S01]  /*00a0*/  SHF.R.U32.HI R21, RZ, 0x3, R12 ;  /* 0x00000003ff157819 */ /* 0x000fe2000001160c */
[----:B----4-:R-:W-:-:S03]  /*00b0*/  IMAD.SHL.U32 R0, R0, 0x20, RZ ;  /* 0x0000002000007824 */ /* 0x010fc600078e00ff */
[----:B------:R-:W-:Y:S02]  /*00c0*/  LOP3.LUT R4, R20, 0x1c, R27, 0xf8, !PT ;  /* 0x0000001c14047812 */ /* 0x000fe400078ef81b */
[----:B------:R-:W-:Y:S02]  /*00d0*/  SGXT.U32 R21, R21, 0x4 ;  /* 0x000000041515781a */ /* 0x000fe40000000000 */
[----:B------:R-:W-:Y:S02]  /*00e0*/  SHF.R.S32.HI R5, RZ, 0x1f, R4 ;  /* 0x0000001fff057819 */ /* 0x000fe40000011404 */
[----:B------:R-:W-:Y:S02]  /*00f0*/  LOP3.LUT R25, R0, R21, RZ, 0xfc, !PT ;  /* 0x0000001500197212 */ /* 0x000fe400078efcff */
[----:B------:R-:W-:Y:S02]  /*0100*/  LEA.HI R5, R5, R4, RZ, 0x6 ;  /* 0x0000000405057211 */ /* 0x000fe400078f30ff */
[----:B------:R-:W-:-:S02]  /*0110*/  ISETP.GE.AND P0, PT, R4, 0x100, PT ;  /* 0x000001000400780c */ /* 0x000fc40003f06270 */
[----:B------:R-:W-:Y:S01]  /*0120*/  LOP3.LUT R23, R0, 0x10, R21, 0xfe, !PT ;  /* 0x0000001000177812 */ /* 0x000fe200078efe15 */
[C---:B------:R-:W-:Y:S01]  /*0130*/  IMAD.SHL.U32 R6, R5.reuse, 0x1000, RZ ;  /* 0x0000100005067824 */ /* 0x040fe200078e00ff */
[----:B------:R-:W-:-:S04]  /*0140*/  LOP3.LUT R5, R5, 0xffffffc0, RZ, 0xc0, !PT ;  /* 0xffffffc005057812 */ /* 0x000fc800078ec0ff */
[----:B------:R-:W-:-:S04]  /*0150*/  LOP3.LUT R6, R6, 0xfffc0000, RZ, 0xc0, !PT ;  /* 0xfffc000006067812 */ /* 0x000fc800078ec0ff */
[----:B------:R-:W-:Y:S02]  /*0160*/  IADD3 R6, R6, R4, -R5 ;  /* 0x0000000406067210 */ /* 0x000fe40007ffe805 */
[----:B------:R-:W-:-:S03]  /*0170*/  CS2R R4, SRZ ;  /* 0x0000000000047805 */ /* 0x000fc6000001ff00 */
[--C-:B------:R-:W-:Y:S02]  /*0180*/  IMAD R25, R25, 0x40, R6.reuse ;  /* 0x0000004019197824 */ /* 0x100fe400078e0206 */
[----:B------:R-:W-:Y:S01]  /*0190*/  IMAD R23, R23, 0x40, R6 ;  /* 0x0000004017177824 */ /* 0x000fe200078e0206 */
[----:B------:R-:W-:Y:S01]  /*01a0*/  CS2R R6, SRZ ;  /* 0x0000000000067805 */ /* 0x000fe2000001ff00 */
[----:B--2---:R-:W-:-:S04]  /*01b0*/  IMAD.WIDE R14, R25, 0x4, R2 ;  /* 0x00000004190e7825 */ /* 0x004fc800078e0202 */
[----:B------:R-:W-:Y:S01]  /*01c0*/  IMAD.WIDE R16, R23, 0x4, R2 ;  /* 0x0000000417107825 */ /* 0x000fe200078e0202 */
[----:B------:R1:W2:Y:S04]  /*01d0*/  @!P0 LDG.E.EL.128 R8, desc[UR6][R14.64] ;  /* 0x000000060e088981 */ /* 0x0002a8000c2e1d00 */
[----:B------:R3:W4:Y:S01]  /*01e0*/  @!P0 LDG.E.EL.128 R4, desc[UR6][R16.64] ;  /* 0x0000000610048981 */ /* 0x000722000c2e1d00 */
[----:B------:R-:W5:Y:S01]  /*01f0*/  S2UR UR5, SR_CgaCtaId ;  /* 0x00000000000579c3 */ /* 0x000f620000008800 */
[----:B------:R-:W-:Y:S01]  /*0200*/  SHF.R.U32.HI R2, RZ, 0x1, R12 ;  /* 0x00000001ff027819 */ /* 0x000fe2000001160c */
[----:B------:R-:W-:Y:S01]  /*0210*/  IMAD.SHL.U32 R12, R12, 0x80, RZ ;  /* 0x000000800c0c7824 */ /* 0x000fe200078e00ff */
[----:B------:R-:W-:Y:S02]  /*0220*/  UMOV UR4, 0x400 ;  /* 0x0000040000047882 */ /* 0x000fe40000000000 */
[----:B------:R-:W-:-:S02]  /*0230*/  LOP3.LUT R3, R2, 0x3c, RZ, 0xc0, !PT ;  /* 0x0000003c02037812 */ /* 0x000fc400078ec0ff */
[----:B------:R-:W-:Y:S02]  /*0240*/  LOP3.LUT R2, R27, 0x1fc, RZ, 0xc0, !PT ;  /* 0x000001fc1b027812 */ /* 0x000fe400078ec0ff */
[----:B------:R-:W-:Y:S02]  /*0250*/  LOP3.LUT R18, R12, 0x380, RZ, 0xc0, !PT ;  /* 0x000003800c127812 */ /* 0x000fe400078ec0ff */
[----:B-1----:R-:W-:Y:S02]  /*0260*/  LOP3.LUT R15, R2, 0x200, RZ, 0xfc, !PT ;  /* 0x00000200020f7812 */ /* 0x002fe400078efcff */
[C---:B------:R-:W-:Y:S02]  /*0270*/  LOP3.LUT R13, R18.reuse, 0x20, RZ, 0xfc, !PT ;  /* 0x00000020120d7812 */ /* 0x040fe400078efcff */
[----:B------:R-:W-:Y:S02]  /*0280*/  SHF.R.U32.HI R15, RZ, 0x3, R15 ;  /* 0x00000003ff0f7819 */ /* 0x000fe4000001160f */
[----:B------:R-:W-:-:S02]  /*0290*/  LOP3.LUT R12, R18, R21, RZ, 0xfc, !PT ;  /* 0x00000015120c7212 */ /* 0x000fc400078efcff */
[----:B------:R-:W-:Y:S02]  /*02a0*/  LOP3.LUT R14, R18, 0x40, RZ, 0xfc, !PT ;  /* 0x00000040120e7812 */ /* 0x000fe400078efcff */
[----:B---3--:R-:W-:Y:S02]  /*02b0*/  LOP3.LUT R16, R15, 0x7c, RZ, 0xc0, !PT ;  /* 0x0000007c0f107812 */ /* 0x008fe400078ec0ff */
[----:B------:R-:W-:Y:S01]  /*02c0*/  LOP3.LUT R27, R0, 0x1c, R27, 0xf8, !PT ;  /* 0x0000001c001b7812 */ /* 0x000fe200078ef81b */
[----:B-----5:R-:W-:-:S06]  /*02d0*/  UPRMT UR4, UR5, 0x654, UR4 ;  /* 0x0000065405047896 */ /* 0x020fcc0008000004 */
[C---:B------:R-:W-:Y:S01]  /*02e0*/  LEA.HI R19, R18.reuse, UR4, RZ, 0x1d ;  /* 0x0000000412137c11 */ /* 0x040fe2000f8fe8ff */
[----:B------:R-:W-:Y:S01]  /*02f0*/  VIADD R3, R3, UR4 ;  /* 0x0000000403037c36 */ /* 0x000fe20008000000 */
[----:B------:R-:W-:Y:S02]  /*0300*/  LOP3.LUT R18, R18, 0x60, RZ, 0xfc, !PT ;  /* 0x0000006012127812 */ /* 0x000fe400078efcff */
[----:B------:R-:W-:Y:S01]  /*0310*/  LEA.HI R13, R13, UR4, RZ, 0x1d ;  /* 0x000000040d0d7c11 */ /* 0x000fe2000f8fe8ff */
[----:B------:R-:W-:Y:S01]  /*0320*/  IMAD R19, R12, 0x4, R19 ;  /* 0x000000040c137824 */ /* 0x000fe200078e0213 */
[----:B------:R-:W-:Y:S01]  /*0330*/  LEA.HI R15, R14, UR4, RZ, 0x1d ;  /* 0x000000040e0f7c11 */ /* 0x000fe2000f8fe8ff */
[----:B------:R-:W-:Y:S01]  /*0340*/  IMAD R26, R2, 0x4, R3 ;  /* 0x00000004021a7824 */ /* 0x000fe200078e0203 */
[----:B------:R-:W-:Y:S01]  /*0350*/  LEA.HI R17, R18, UR4, RZ, 0x1d ;  /* 0x0000000412117c11 */ /* 0x000fe2000f8fe8ff */
[C---:B------:R-:W-:Y:S02]  /*0360*/  IMAD R22, R12.reuse, 0x4, R13 ;  /* 0x000000040c167824 */ /* 0x040fe400078e020d */
[----:B------:R-:W-:-:S02]  /*0370*/  IMAD R29, R12, 0x4, R15 ;  /* 0x000000040c1d7824 */ /* 0x000fc400078e020f */
[----:B------:R-:W-:Y:S02]  /*0380*/  IMAD R24, R12, 0x4, R17 ;  /* 0x000000040c187824 */ /* 0x000fe400078e0211 */
[----:B------:R-:W-:-:S04]  /*0390*/  VIADD R13, R16, UR4 ;  /* 0x00000004100d7c36 */ /* 0x000fc80008000000 */
[----:B------:R-:W-:Y:S02]  /*03a0*/  IMAD R28, R2, 0x4, R13 ;  /* 0x00000004021c7824 */ /* 0x000fe400078e020d */
[----:B------:R-:W1:Y:S01]  /*03b0*/  LDC.64 R2, c[0x0][0x218] ;  /* 0x00008600ff027b82 */ /* 0x000e620000000a00 */
[----:B--2---:R-:W-:Y:S04]  /*03c0*/  STS [R19], R8 ;  /* 0x0000000813007388 */ /* 0x004fe80000000800 */
[----:B------:R-:W-:Y:S04]  /*03d0*/  STS [R22+0x80], R9 ;  /* 0x0000800916007388 */ /* 0x000fe80000000800 */
[----:B------:R-:W-:Y:S04]  /*03e0*/  STS [R29+0x100], R10 ;  /* 0x0001000a1d007388 */ /* 0x000fe80000000800 */
[----:B------:R-:W-:Y:S04]  /*03f0*/  STS [R24+0x180], R11 ;  /* 0x0001800b18007388 */ /* 0x000fe80000000800 */
[----:B----4-:R-:W-:Y:S04]  /*0400*/  STS [R19+0x40], R4 ;  /* 0x0000400413007388 */ /* 0x010fe80000000800 */
[----:B------:R2:W-:Y:S04]  /*0410*/  STS [R22+0xc0], R5 ;  /* 0x0000c00516007388 */ /* 0x0005e80000000800 */
[----:B------:R3:W-:Y:S04]  /*0420*/  STS [R29+0x140], R6 ;  /* 0x000140061d007388 */ /* 0x0007e80000000800 */
[----:B------:R4:W-:Y:S01]  /*0430*/  STS [R24+0x1c0], R7 ;  /* 0x0001c00718007388 */ /* 0x0009e20000000800 */
[----:B--2---:R-:W-:Y:S01]  /*0440*/  LOP3.LUT R22, R20, R21, RZ, 0xfc, !PT ;  /* 0x0000001514167212 */ /* 0x004fe200078efcff */
[----:B------:R-:W-:Y:S03]  /*0450*/  BAR.SYNC.DEFER_BLOCKING 0x0 ;  /* 0x0000000000007b1d */ /* 0x000fe60000010000 */
[C---:B------:R-:W-:Y:S01]  /*0460*/  ISETP.GE.AND P1, PT, R22.reuse, 0x100, PT ;  /* 0x000001001600780c */ /* 0x040fe20003f26270 */
[----:B---3--:R-:W-:Y:S01]  /*0470*/  IMAD R29, R22, 0x1000, R27 ;  /* 0x00001000161d7824 */ /* 0x008fe200078e021b */
[----:B----4-:R-:W-:-:S03]  /*0480*/  LOP3.LUT R24, R20, 0x10, R21, 0xfe, !PT ;  /* 0x0000001014187812 */ /* 0x010fc600078efe15 */
[----:B------:R-:W2:Y:S01]  /*0490*/  LDC.64 R20, c[0x0][0x220] ;  /* 0x00008800ff147b82 */ /* 0x000ea20000000a00 */
[C---:B------:R-:W-:Y:S01]  /*04a0*/  ISETP.GE.AND P2, PT, R24.reuse, 0x100, PT ;  /* 0x000001001800780c */ /* 0x040fe20003f46270 */
[----:B------:R-:W-:Y:S01]  /*04b0*/  IMAD R24, R24, 0x1000, R27 ;  /* 0x0000100018187824 */ /* 0x000fe200078e021b */
[----:B------:R-:W-:Y:S04]  /*04c0*/  LDS R12, [R26] ;  /* 0x000000001a0c7984 */ /* 0x000fe80000000800 */
[----:B------:R-:W-:Y:S04]  /*04d0*/  LDS R13, [R26+0x4] ;  /* 0x000004001a0d7984 */ /* 0x000fe80000000800 */
[----:B------:R-:W-:Y:S04]  /*04e0*/  LDS R14, [R26+0x8] ;  /* 0x000008001a0e7984 */ /* 0x000fe80000000800 */
[----:B------:R1:W3:Y:S04]  /*04f0*/  LDS R15, [R26+0xc] ;  /* 0x00000c001a0f7984 */ /* 0x0002e80000000800 */
[----:B------:R-:W-:Y:S04]  /*0500*/  LDS R16, [R28+0x800] ;  /* 0x000800001c107984 */ /* 0x000fe80000000800 */
[----:B------:R-:W-:Y:S01]  /*0510*/  LDS R17, [R28+0x804] ;  /* 0x000804001c117984 */ /* 0x000fe20000000800 */
[----:B-1----:R-:W-:-:S03]  /*0520*/  IMAD.WIDE R26, R29, 0x4, R2 ;  /* 0x000000041d1a7825 */ /* 0x002fc600078e0202 */
[----:B------:R-:W-:Y:S01]  /*0530*/  LDS R18, [R28+0x808] ;  /* 0x000808001c127984 */ /* 0x000fe20000000800 */
[----:B------:R-:W-:-:S03]  /*0540*/  IMAD.WIDE R2, R24, 0x4, R2 ;  /* 0x0000000418027825 */ /* 0x000fc600078e0202 */
[----:B------:R-:W1:Y:S01]  /*0550*/  LDS R19, [R28+0x80c] ;  /* 0x00080c001c137984 */ /* 0x000e620000000800 */
[----:B--2---:R-:W-:-:S04]  /*0560*/  IMAD.WIDE R24, R25, 0x4, R20 ;  /* 0x0000000419187825 */ /* 0x004fc800078e0214 */
[----:B------:R-:W-:Y:S01]  /*0570*/  IMAD.WIDE R20, R23, 0x4, R20 ;  /* 0x0000000417147825 */ /* 0x000fe200078e0214 */
[----:B---3--:R2:W-:Y:S04]  /*0580*/  @!P1 STG.E.128 desc[UR6][R26.64], R12 ;  /* 0x0000000c1a009986 */ /* 0x0085e8000c101d06 */
[----:B-1----:R2:W-:Y:S04]  /*0590*/  @!P2 STG.E.128 desc[UR6][R2.64], R16 ;  /* 0x000000100200a986 */ /* 0x0025e8000c101d06 */
[----:B------:R2:W-:Y:S01]  /*05a0*/  @!P0 STG.E.128 desc[UR6][R24.64], R8 ;  /* 0x0000000818008986 */ /* 0x0005e2000c101d06 */
[----:B------:R-:W-:Y:S05]  /*05b0*/  @P0 EXIT ;  /* 0x000000000000094d */ /* 0x000fea0003800000 */
[----:B------:R-:W-:Y:S01]  /*05c0*/  STG.E.128 desc[UR6][R20.64], R4 ;  /* 0x0000000414007986 */ /* 0x000fe2000c101d06 */
[----:B------:R-:W-:Y:S05]  /*05d0*/  EXIT ;  /* 0x000000000000794d */ /* 0x000fea0003800000 */
.L_x_0:
[----:B------:R-:W-:-:S00]  /*05e0*/  BRA `(.L_x_0) ;  /* 0xfffffffc00fc7947 */ /* 0x000fc0000383ffff */
[----:B------:R-:W-:-:S00]  /*05f0*/  NOP ;  /* 0x0000000000007918 */ /* 0x000fc00000000000 */
        /* <DEDUP_REMOVED lines=8> */
.L_x_1:


//--------------------- .nv.shared.triton_poi_fused_convolution_6 --------------------------
	.section	.nv.shared.triton_poi_fused_convolution_6,"aw",@nobits
	.sectionflags	@""
	.align	16
	.zero		1024


//--------------------- .nv.constant0.triton_poi_fused_convolution_6 --------------------------
	.section	.nv.constant0.triton_poi_fused_convolution_6,"a",@progbits
	.sectionflags	@""
	.align	4
.nv.constant0.triton_poi_fused_convolution_6:
	.zero		560
